	.headerflags	@"EF_CUDA_TEXMODE_UNIFIED EF_CUDA_64BIT_ADDRESS EF_CUDA_ACCELERATORS EF_CUDA_SM90 EF_CUDA_VIRTUAL_SM(EF_CUDA_SM90)"
	.elftype	@"ET_EXEC"


//--------------------- .nv.info                  --------------------------
	.section	.nv.info,"",@"SHT_CUDA_INFO"
	.align	4


	//----- nvinfo : EIATTR_REGCOUNT
	.align		4
        /*0000*/ 	.byte	0x04, 0x2f
        /*0002*/ 	.short	(.L_3 - .L_2)
	.align		4
.L_2:
        /*0004*/ 	.word	index@(triton_poi_fused__native_batch_norm_legit_no_training_0)
        /*0008*/ 	.word	0x00000011


	//----- nvinfo : EIATTR_MIN_STACK_SIZE
	.align		4
.L_3:
        /*000c*/ 	.byte	0x04, 0x12
        /*000e*/ 	.short	(.L_5 - .L_4)
	.align		4
.L_4:
        /*0010*/ 	.word	index@(triton_poi_fused__native_batch_norm_legit_no_training_0)
        /*0014*/ 	.word	0x00000000


	//----- nvinfo : EIATTR_FRAME_SIZE
	.align		4
.L_5:
        /*0018*/ 	.byte	0x04, 0x11
        /*001a*/ 	.short	(.L_7 - .L_6)
	.align		4
.L_6:
        /*001c*/ 	.word	index@(triton_poi_fused__native_batch_norm_legit_no_training_0)
        /*0020*/ 	.word	0x00000000


	//----- nvinfo : EIATTR_MIN_STACK_SIZE
	.align		4
.L_7:
        /*0024*/ 	.byte	0x04, 0x12
        /*0026*/ 	.short	(.L_9 - .L_8)
	.align		4
.L_8:
        /*0028*/ 	.word	index@(triton_poi_fused__native_batch_norm_legit_no_training_0)
        /*002c*/ 	.word	0x00000000
.L_9:


//--------------------- .nv.info.triton_poi_fused__native_batch_norm_legit_no_training_0 --------------------------
	.section	.nv.info.triton_poi_fused__native_batch_norm_legit_no_training_0,"",@"SHT_CUDA_INFO"
	.sectionflags	@""
	.align	4


	//----- nvinfo : EIATTR_CUDA_API_VERSION
	.align		4
        /*0000*/ 	.byte	0x04, 0x37
        /*0002*/ 	.short	(.L_11 - .L_10)
.L_10:
        /*0004*/ 	.word	0x0000007c


	//----- nvinfo : EIATTR_KPARAM_INFO
	.align		4
.L_11:
        /*0008*/ 	.byte	0x04, 0x17
        /*000a*/ 	.short	(.L_13 - .L_12)
.L_12:
        /*000c*/ 	.word	0x00000000
        /*0010*/ 	.short	0x0006
        /*0012*/ 	.short	0x0030
        /*0014*/ 	.byte	0x00, 0xf0, 0x11, 0x00


	//----- nvinfo : EIATTR_KPARAM_INFO
	.align		4
.L_13:
        /*0018*/ 	.byte	0x04, 0x17
        /*001a*/ 	.short	(.L_15 - .L_14)
.L_14:
        /*001c*/ 	.word	0x00000000
        /*0020*/ 	.short	0x0005
        /*0022*/ 	.short	0x0028
        /*0024*/ 	.byte	0x00, 0xf4, 0x21, 0x00


	//----- nvinfo : EIATTR_KPARAM_INFO
	.align		4
.L_15:
        /*0028*/ 	.byte	0x04, 0x17
        /*002a*/ 	.short	(.L_17 - .L_16)
.L_16:
        /*002c*/ 	.word	0x00000000
        /*0030*/ 	.short	0x0004
        /*0032*/ 	.short	0x0020
        /*0034*/ 	.byte	0x00, 0xf4, 0x21, 0x00


	//----- nvinfo : EIATTR_KPARAM_INFO
	.align		4
.L_17:
        /*0038*/ 	.byte	0x04, 0x17
        /*003a*/ 	.short	(.L_19 - .L_18)
.L_18:
        /*003c*/ 	.word	0x00000000
        /*0040*/ 	.short	0x0003
        /*0042*/ 	.short	0x0018
        /*0044*/ 	.byte	0x00, 0xf4, 0x21, 0x00


	//----- nvinfo : EIATTR_KPARAM_INFO
	.align		4
.L_19:
        /*0048*/ 	.byte	0x04, 0x17
        /*004a*/ 	.short	(.L_21 - .L_20)
.L_20:
        /*004c*/ 	.word	0x00000000
        /*0050*/ 	.short	0x0002
        /*0052*/ 	.short	0x0010
        /*0054*/ 	.byte	0x00, 0xf4, 0x21, 0x00


	//----- nvinfo : EIATTR_KPARAM_INFO
	.align		4
.L_21:
        /*0058*/ 	.byte	0x04, 0x17
        /*005a*/ 	.short	(.L_23 - .L_22)
.L_22:
        /*005c*/ 	.word	0x00000000
        /*0060*/ 	.short	0x0001
        /*0062*/ 	.short	0x0008
        /*0064*/ 	.byte	0x00, 0xf4, 0x21, 0x00


	//----- nvinfo : EIATTR_KPARAM_INFO
	.align		4
.L_23:
        /*0068*/ 	.byte	0x04, 0x17
        /*006a*/ 	.short	(.L_25 - .L_24)
.L_24:
        /*006c*/ 	.word	0x00000000
        /*0070*/ 	.short	0x0000
        /*0072*/ 	.short	0x0000
        /*0074*/ 	.byte	0x00, 0xf4, 0x21, 0x00


	//----- nvinfo : EIATTR_SPARSE_MMA_MASK
	.align		4
.L_25:
        /*0078*/ 	.byte	0x03, 0x50
        /*007a*/ 	.short	0x0000


	//----- nvinfo : EIATTR_MAXREG_COUNT
	.align		4
        /*007c*/ 	.byte	0x03, 0x1b
        /*007e*/ 	.short	0x00ff


	//----- nvinfo : EIATTR_EXIT_INSTR_OFFSETS
	.align		4
        /*0080*/ 	.byte	0x04, 0x1c
        /*0082*/ 	.short	(.L_27 - .L_26)


	//   ....[0]....
.L_26:
        /*0084*/ 	.word	0x00000310


	//----- nvinfo : EIATTR_REQNTID
	.align		4
.L_27:
        /*0088*/ 	.byte	0x04, 0x10
        /*008a*/ 	.short	(.L_29 - .L_28)
.L_28:
        /*008c*/ 	.word	0x00000100
        /*0090*/ 	.word	0x00000001
        /*0094*/ 	.word	0x00000001


	//----- nvinfo : EIATTR_CBANK_PARAM_SIZE
	.align		4
.L_29:
        /*0098*/ 	.byte	0x03, 0x19
        /*009a*/ 	.short	0x0034


	//----- nvinfo : EIATTR_PARAM_CBANK
	.align		4
        /*009c*/ 	.byte	0x04, 0x0a
        /*009e*/ 	.short	(.L_31 - .L_30)
	.align		4
.L_30:
        /*00a0*/ 	.word	index@(.nv.constant0.triton_poi_fused__native_batch_norm_legit_no_training_0)
        /*00a4*/ 	.short	0x0210
        /*00a6*/ 	.short	0x0034


	//----- nvinfo : EIATTR_SW_WAR
	.align		4
.L_31:
        /*00a8*/ 	.byte	0x04, 0x36
        /*00aa*/ 	.short	(.L_33 - .L_32)
.L_32:
        /*00ac*/ 	.word	0x00000008
.L_33:


//--------------------- .nv.callgraph             --------------------------
	.section	.nv.callgraph,"",@"SHT_CUDA_CALLGRAPH"
	.align	4
	.sectionentsize	8
	.align		4
        /*0000*/ 	.word	0x00000000
	.align		4
        /*0004*/ 	.word	0xffffffff
	.align		4
        /*0008*/ 	.word	0x00000000
	.align		4
        /*000c*/ 	.word	0xfffffffe
	.align		4
        /*0010*/ 	.word	0x00000000
	.align		4
        /*0014*/ 	.word	0xfffffffd
	.align		4
        /*0018*/ 	.word	0x00000000
	.align		4
        /*001c*/ 	.word	0xfffffffc


//--------------------- .nv.constant4             --------------------------
	.section	.nv.constant4,"a",@progbits
	.align	8
	.align		8
.nv.constant4:
        /*0000*/ 	.dword	_$_str
	.align		8
        /*0008*/ 	.dword	_$_str_$_2


//--------------------- .text.triton_poi_fused__native_batch_norm_legit_no_training_0 --------------------------
	.section	.text.triton_poi_fused__native_batch_norm_legit_no_training_0,"ax",@progbits
	.align	128
        .global         triton_poi_fused__native_batch_norm_legit_no_training_0
        .type           triton_poi_fused__native_batch_norm_legit_no_training_0,@function
        .size           triton_poi_fused__native_batch_norm_legit_no_training_0,(.L_x_1 - triton_poi_fused__native_batch_norm_legit_no_training_0)
        .other          triton_poi_fused__native_batch_norm_legit_no_training_0,@"STO_CUDA_ENTRY STV_DEFAULT"
triton_poi_fused__native_batch_norm_legit_no_training_0:
.text.triton_poi_fused__native_batch_norm_legit_no_training_0:
[----:B------:R-:W-:Y:S01]  /*0000*/  LDC R1, c[0x0][0x28] ;  /* 0x00000a00ff017b82 */ /* 0x000fe20000000800 */
[----:B------:R-:W1:Y:S07]  /*0010*/  S2R R0, SR_TID.X ;  /* 0x0000000000007919 */ /* 0x000e6e0000002100 */
[----:B------:R-:W2:Y:S01]  /*0020*/  LDC.64 R6, c[0x0][0x220] ;  /* 0x00008800ff067b82 */ /* 0x000ea20000000a00 */
[----:B------:R-:W-:Y:S01]  /*0030*/  ULDC.64 UR4, c[0x0][0x208] ;  /* 0x0000820000047ab9 */ /* 0x000fe20000000a00 */
[----:B------:R-:W3:Y:S06]  /*0040*/  S2R R5, SR_CTAID.X ;  /* 0x0000000000057919 */ /* 0x000eec0000002500 */
[----:B------:R-:W4:Y:S08]  /*0050*/  LDC.64 R8, c[0x0][0x228] ;  /* 0x00008a00ff087b82 */ /* 0x000f300000000a00 */
[----:B------:R-:W5:Y:S01]  /*0060*/  LDC.64 R10, c[0x0][0x230] ;  /* 0x00008c00ff0a7b82 */ /* 0x000f620000000a00 */
[----:B-1----:R-:W-:-:S02]  /*0070*/  SHF.L.U32 R0, R0, 0x1, RZ ;  /* 0x0000000100007819 */ /* 0x002fc400000006ff */
[----:B---3--:R-:W-:Y:S02]  /*0080*/  SHF.R.S32.HI R3, RZ, 0x16, R5 ;  /* 0x00000016ff037819 */ /* 0x008fe40000011405 */
[----:B------:R-:W-:Y:S02]  /*0090*/  LOP3.LUT R0, R0, 0x1fe, RZ, 0xc0, !PT ;  /* 0x000001fe00007812 */ /* 0x000fe400078ec0ff */
[----:B------:R-:W-:Y:S02]  /*00a0*/  SGXT R3, R3, 0x1 ;  /* 0x000000010303781a */ /* 0x000fe40000000200 */
[----:B------:R-:W-:Y:S02]  /*00b0*/  LEA R0, R5, R0, 0x9 ;  /* 0x0000000005007211 */ /* 0x000fe400078e48ff */
[----:B------:R-:W1:Y:S02]  /*00c0*/  LDC.64 R4, c[0x0][0x218] ;  /* 0x00008600ff047b82 */ /* 0x000e640000000a00 */
[----:B------:R-:W-:-:S04]  /*00d0*/  LEA.HI R3, R3, R0, RZ, 0xa ;  /* 0x0000000003037211 */ /* 0x000fc800078f50ff */
[----:B------:R-:W-:-:S04]  /*00e0*/  SHF.R.S32.HI R3, RZ, 0xa, R3 ;  /* 0x0000000aff037819 */ /* 0x000fc80000011403 */
[----:B------:R-:W-:-:S04]  /*00f0*/  LEA.HI R2, R3, R3, RZ, 0x6 ;  /* 0x0000000303027211 */ /* 0x000fc800078f30ff */
[----:B------:R-:W-:-:S04]  /*0100*/  LOP3.LUT R2, R2, 0xffffffc0, RZ, 0xc0, !PT ;  /* 0xffffffc002027812 */ /* 0x000fc800078ec0ff */
[----:B------:R-:W-:Y:S02]  /*0110*/  IADD3 R13, R3, -R2, RZ ;  /* 0x80000002030d7210 */ /* 0x000fe40007ffe0ff */
[----:B------:R-:W3:Y:S03]  /*0120*/  LDC.64 R2, c[0x0][0x210] ;  /* 0x00008400ff027b82 */ /* 0x000ee60000000a00 */
[----:B--2---:R-:W-:-:S06]  /*0130*/  IMAD.WIDE R6, R13, 0x4, R6 ;  /* 0x000000040d067825 */ /* 0x004fcc00078e0206 */
[----:B------:R-:W2:Y:S01]  /*0140*/  LDG.E.EL R6, desc[UR4][R6.64] ;  /* 0x0000000406067981 */ /* 0x000ea2000c2e1900 */
[----:B-1----:R-:W-:-:S05]  /*0150*/  IMAD.WIDE R4, R13, 0x4, R4 ;  /* 0x000000040d047825 */ /* 0x002fca00078e0204 */
[----:B------:R1:W2:Y:S01]  /*0160*/  LDG.E.EL R12, desc[UR4][R4.64] ;  /* 0x00000004040c7981 */ /* 0x0002a2000c2e1900 */
[----:B---3--:R-:W-:Y:S01]  /*0170*/  IMAD.WIDE R2, R0, 0x4, R2 ;  /* 0x0000000400027825 */ /* 0x008fe200078e0202 */
[----:B------:R-:W-:Y:S01]  /*0180*/  HFMA2.MMA R14, -RZ, RZ, 1.625, 0 ;  /* 0x3e800000ff0e7435 */ /* 0x000fe200000001ff */
[----:B-1----:R-:W1:Y:S04]  /*0190*/  LDC.64 R4, c[0x0][0x238] ;  /* 0x00008e00ff047b82 */ /* 0x002e680000000a00 */
[----:B------:R-:W3:Y:S01]  /*01a0*/  LDG.E.64 R2, desc[UR4][R2.64] ;  /* 0x0000000402027981 */ /* 0x000ee2000c1e1b00 */
[----:B----4-:R-:W-:-:S04]  /*01b0*/  IMAD.WIDE R8, R13, 0x4, R8 ;  /* 0x000000040d087825 */ /* 0x010fc800078e0208 */
[----:B-----5:R-:W-:Y:S02]  /*01c0*/  IMAD.WIDE R10, R13, 0x4, R10 ;  /* 0x000000040d0a7825 */ /* 0x020fe400078e020a */
[----:B------:R-:W4:Y:S04]  /*01d0*/  LDG.E.EL R8, desc[UR4][R8.64] ;  /* 0x0000000408087981 */ /* 0x000f28000c2e1900 */
[----:B------:R-:W4:Y:S01]  /*01e0*/  LDG.E.EL R11, desc[UR4][R10.64] ;  /* 0x000000040a0b7981 */ /* 0x000f22000c2e1900 */
[----:B-1----:R-:W-:-:S04]  /*01f0*/  IMAD.WIDE R4, R0, 0x4, R4 ;  /* 0x0000000400047825 */ /* 0x002fc800078e0204 */
[----:B--2---:R-:W-:-:S04]  /*0200*/  FADD R6, R6, 9.9999997473787516356e-06 ;  /* 0x3727c5ac06067421 */ /* 0x004fc80000000000 */
[----:B------:R-:W1:Y:S02]  /*0210*/  MUFU.SQRT R7, R6 ;  /* 0x0000000600077308 */ /* 0x000e640000002000 */
[C---:B-1----:R-:W-:Y:S02]  /*0220*/  FSETP.GT.AND P0, PT, R7.reuse, 8.50705917302346158658e+37, PT ;  /* 0x7e8000000700780b */ /* 0x042fe40003f04000 */
[----:B------:R-:W-:-:S11]  /*0230*/  FSETP.GEU.AND P1, PT, R7, 1.175494350822287508e-38, PT ;  /* 0x008000000700780b */ /* 0x000fd60003f2e000 */
[----:B------:R-:W-:-:S04]  /*0240*/  @P0 FMUL R7, R7, 0.25 ;  /* 0x3e80000007070820 */ /* 0x000fc80000400000 */
[----:B------:R-:W-:-:S06]  /*0250*/  @!P1 FMUL R7, R7, 16777216 ;  /* 0x4b80000007079820 */ /* 0x000fcc0000400000 */
[----:B------:R-:W1:Y:S01]  /*0260*/  MUFU.RCP R7, R7 ;  /* 0x0000000700077308 */ /* 0x000e620000001000 */
[----:B------:R-:W-:Y:S01]  /*0270*/  FSEL R14, R14, 1, P0 ;  /* 0x3f8000000e0e7808 */ /* 0x000fe20000000000 */
[----:B---3--:R-:W-:-:S04]  /*0280*/  FADD R2, R2, -R12 ;  /* 0x8000000c02027221 */ /* 0x008fc80000000000 */
[----:B------:R-:W-:Y:S01]  /*0290*/  @!P1 FMUL R14, R14, 16777216 ;  /* 0x4b8000000e0e9820 */ /* 0x000fe20000400000 */
[----:B------:R-:W-:-:S03]  /*02a0*/  FADD R3, R3, -R12 ;  /* 0x8000000c03037221 */ /* 0x000fc60000000000 */
[----:B-1----:R-:W-:-:S04]  /*02b0*/  FMUL R14, R7, R14 ;  /* 0x0000000e070e7220 */ /* 0x002fc80000400000 */
[-C--:B------:R-:W-:Y:S01]  /*02c0*/  FMUL R2, R2, R14.reuse ;  /* 0x0000000e02027220 */ /* 0x080fe20000400000 */
[----:B------:R-:W-:-:S03]  /*02d0*/  FMUL R14, R3, R14 ;  /* 0x0000000e030e7220 */ /* 0x000fc60000400000 */
[C-C-:B----4-:R-:W-:Y:S01]  /*02e0*/  FFMA R2, R8.reuse, R2, R11.reuse ;  /* 0x0000000208027223 */ /* 0x150fe2000000000b */
[----:B------:R-:W-:-:S05]  /*02f0*/  FFMA R3, R8, R14, R11 ;  /* 0x0000000e08037223 */ /* 0x000fca000000000b */
[----:B------:R-:W-:Y:S01]  /*0300*/  STG.E.64 desc[UR4][R4.64], R2 ;  /* 0x0000000204007986 */ /* 0x000fe2000c101b04 */
[----:B------:R-:W-:Y:S05]  /*0310*/  EXIT ;  /* 0x000000000000794d */ /* 0x000fea0003800000 */
.L_x_0:
[----:B------:R-:W-:-:S00]  /*0320*/  BRA `(.L_x_0) ;  /* 0xfffffffc00fc7947 */ /* 0x000fc0000383ffff */
[----:B------:R-:W-:-:S00]  /*0330*/  NOP ;  /* 0x0000000000007918 */ /* 0x000fc00000000000 */
        /* <DEDUP_REMOVED lines=12> */
.L_x_1:


//--------------------- .nv.global.init           --------------------------
	.section	.nv.global.init,"aw",@progbits
.nv.global.init:
	.type		_$_str,@object
	.size		_$_str,(_$_str_$_2 - _$_str)
_$_str:
        /*0000*/ 	.byte	0x5f, 0x5f, 0x43, 0x55, 0x44, 0x41, 0x5f, 0x46, 0x54, 0x5a, 0x00
	.type		_$_str_$_2,@object
	.size		_$_str_$_2,(.L_1 - _$_str_$_2)
_$_str_$_2:
        /*000b*/ 	.byte	0x5f, 0x5f, 0x43, 0x55, 0x44, 0x41, 0x5f, 0x50, 0x52, 0x45, 0x43, 0x5f, 0x53, 0x51, 0x52, 0x54
        /*001b*/ 	.byte	0x00
.L_1:


//--------------------- .nv.constant0.triton_poi_fused__native_batch_norm_legit_no_training_0 --------------------------
	.section	.nv.constant0.triton_poi_fused__native_batch_norm_legit_no_training_0,"a",@progbits
	.sectionflags	@""
	.align	4
.nv.constant0.triton_poi_fused__native_batch_norm_legit_no_training_0:
	.zero		580
